//
// Generated by NVIDIA NVVM Compiler
//
// Compiler Build ID: CL-36424714
// Cuda compilation tools, release 13.0, V13.0.88
// Based on NVVM 20.0.0
//

.version 9.0
.target sm_100
.address_size 64

	// .globl	_Z14reduceByDevicePii

.visible .entry _Z14reduceByDevicePii(
	.param .u64 .ptr .align 1 _Z14reduceByDevicePii_param_0,
	.param .u32 _Z14reduceByDevicePii_param_1
)
{


	ret;

}


// ===== COMPILED SASS (sm_100) =====

	.target	sm_100

	.elftype	@"ET_EXEC"


//--------------------- .note.nv.tkinfo           --------------------------
	.section	.note.nv.tkinfo,"",@"SHT_NOTE"
	.sectionflags	@"SHF_NOTE_NV_TKINFO"
	.tkinfo
        /*0018*/ 	.word	0x00000002
        /*0030*/ 	.string	""
        /*0030*/ 	.string	"ptxas"
        /*0030*/ 	.string	"Cuda compilation tools, release 13.0, V13.0.88"
        /*0030*/ 	.string	"Build cuda_13.0.r13.0/compiler.36424714_0"
        /*0030*/ 	.string	"-arch sm_100 -m 64 "



//--------------------- .note.nv.cuinfo           --------------------------
	.section	.note.nv.cuinfo,"",@"SHT_NOTE"
	.sectionflags	@"SHF_NOTE_NV_CUINFO"
        /*0018*/ 	.short	0x0002
        /*001a*/ 	.short	0x0064
        /*001c*/ 	.short	0x0082
	.zero		2


//--------------------- .nv.info                  --------------------------
	.section	.nv.info,"",@"SHT_CUDA_INFO"
	.align	4


	//----- nvinfo : EIATTR_REGCOUNT
	.align		4
        /*0000*/ 	.byte	0x04, 0x2f
        /*0002*/ 	.short	(.L_1 - .L_0)
	.align		4
.L_0:
        /*0004*/ 	.word	index@(_Z14reduceByDevicePii)
        /*0008*/ 	.word	0x00000004


	//----- nvinfo : EIATTR_FRAME_SIZE
	.align		4
.L_1:
        /*000c*/ 	.byte	0x04, 0x11
        /*000e*/ 	.short	(.L_3 - .L_2)
	.align		4
.L_2:
        /*0010*/ 	.word	index@(_Z14reduceByDevicePii)
        /*0014*/ 	.word	0x00000000


	//----- nvinfo : EIATTR_MIN_STACK_SIZE
	.align		4
.L_3:
        /*0018*/ 	.byte	0x04, 0x12
        /*001a*/ 	.short	(.L_5 - .L_4)
	.align		4
.L_4:
        /*001c*/ 	.word	index@(_Z14reduceByDevicePii)
        /*0020*/ 	.word	0x00000000
.L_5:


//--------------------- .nv.compat                --------------------------
	.section	.nv.compat,"",@"SHT_CUDA_COMPAT_INFO"
	.align	4
        /*0000*/ 	.byte	0x02, 0x09, 0x00, 0x00, 0x02, 0x02, 0x01, 0x00, 0x02, 0x05, 0x05, 0x00, 0x03, 0x07, 0x01, 0x01
        /*0010*/ 	.byte	0x02, 0x03, 0x00, 0x00, 0x02, 0x06, 0x01, 0x00, 0x04, 0x0b, 0x08, 0x00, 0x09, 0x00, 0x00, 0x00
        /*0020*/ 	.byte	0x00, 0x00, 0x00, 0x00


//--------------------- .nv.info._Z14reduceByDevicePii --------------------------
	.section	.nv.info._Z14reduceByDevicePii,"",@"SHT_CUDA_INFO"
	.sectionflags	@""
	.align	4


	//----- nvinfo : EIATTR_CUDA_API_VERSION
	.align		4
        /*0000*/ 	.byte	0x04, 0x37
        /*0002*/ 	.short	(.L_7 - .L_6)
.L_6:
        /*0004*/ 	.word	0x00000082


	//----- nvinfo : EIATTR_KPARAM_INFO
	.align		4
.L_7:
        /*0008*/ 	.byte	0x04, 0x17
        /*000a*/ 	.short	(.L_9 - .L_8)
.L_8:
        /*000c*/ 	.word	0x00000000
        /*0010*/ 	.short	0x0001
        /*0012*/ 	.short	0x0008
        /*0014*/ 	.byte	0x00, 0xf0, 0x11, 0x00


	//----- nvinfo : EIATTR_KPARAM_INFO
	.align		4
.L_9:
        /*0018*/ 	.byte	0x04, 0x17
        /*001a*/ 	.short	(.L_11 - .L_10)
.L_10:
        /*001c*/ 	.word	0x00000000
        /*0020*/ 	.short	0x0000
        /*0022*/ 	.short	0x0000
        /*0024*/ 	.byte	0x00, 0xf5, 0x21, 0x00


	//----- nvinfo : EIATTR_SPARSE_MMA_MASK
	.align		4
.L_11:
        /*0028*/ 	.byte	0x03, 0x50
        /*002a*/ 	.short	0x0000


	//----- nvinfo : EIATTR_MAXREG_COUNT
	.align		4
        /*002c*/ 	.byte	0x03, 0x1b
        /*002e*/ 	.short	0x00ff


	//----- nvinfo : EIATTR_MERCURY_ISA_VERSION
	.align		4
        /*0030*/ 	.byte	0x03, 0x5f
        /*0032*/ 	.short	0x0101


	//----- nvinfo : EIATTR_VRC_CTA_INIT_COUNT
	.align		4
        /*0034*/ 	.byte	0x02, 0x4a
	.zero		1
	.zero		1


	//----- nvinfo : EIATTR_EXIT_INSTR_OFFSETS
	.align		4
        /*0038*/ 	.byte	0x04, 0x1c
        /*003a*/ 	.short	(.L_13 - .L_12)


	//   ....[0]....
.L_12:
        /*003c*/ 	.word	0x00000010


	//----- nvinfo : EIATTR_CBANK_PARAM_SIZE
	.align		4
.L_13:
        /*0040*/ 	.byte	0x03, 0x19
        /*0042*/ 	.short	0x000c


	//----- nvinfo : EIATTR_PARAM_CBANK
	.align		4
        /*0044*/ 	.byte	0x04, 0x0a
        /*0046*/ 	.short	(.L_15 - .L_14)
	.align		4
.L_14:
        /*0048*/ 	.word	index@(.nv.constant0._Z14reduceByDevicePii)
        /*004c*/ 	.short	0x0380
        /*004e*/ 	.short	0x000c


	//----- nvinfo : EIATTR_SW_WAR
	.align		4
.L_15:
        /*0050*/ 	.byte	0x04, 0x36
        /*0052*/ 	.short	(.L_17 - .L_16)
.L_16:
        /*0054*/ 	.word	0x00000008
.L_17:


//--------------------- .nv.callgraph             --------------------------
	.section	.nv.callgraph,"",@"SHT_CUDA_CALLGRAPH"
	.align	4
	.sectionentsize	8
	.align		4
        /*0000*/ 	.word	0x00000000
	.align		4
        /*0004*/ 	.word	0xffffffff
	.align		4
        /*0008*/ 	.word	0x00000000
	.align		4
        /*000c*/ 	.word	0xfffffffe
	.align		4
        /*0010*/ 	.word	0x00000000
	.align		4
        /*0014*/ 	.word	0xfffffffd
	.align		4
        /*0018*/ 	.word	0x00000000
	.align		4
        /*001c*/ 	.word	0xfffffffc


//--------------------- .text._Z14reduceByDevicePii --------------------------
	.section	.text._Z14reduceByDevicePii,"ax",@progbits
	.align	128
        .global         _Z14reduceByDevicePii
        .type           _Z14reduceByDevicePii,@function
        .size           _Z14reduceByDevicePii,(.L_x_1 - _Z14reduceByDevicePii)
        .other          _Z14reduceByDevicePii,@"STO_CUDA_ENTRY STV_DEFAULT"
_Z14reduceByDevicePii:
.text._Z14reduceByDevicePii:
[----:B------:R-:W-:Y:S01]  /*0000*/  LDC R1, c[0x0][0x37c] ;  /* 0x0000df00ff017b82 */ /* 0x000fe20000000800 */
[----:B------:R-:W-:Y:S05]  /*0010*/  EXIT ;  /* 0x000000000000794d */ /* 0x000fea0003800000 */
.L_x_0:
[----:B------:R-:W-:-:S00]  /*0020*/  BRA `(.L_x_0) ;  /* 0xfffffffc00fc7947 */ /* 0x000fc0000383ffff */
[----:B------:R-:W-:-:S00]  /*0030*/  NOP ;  /* 0x0000000000007918 */ /* 0x000fc00000000000 */
        /* <DEDUP_REMOVED lines=12> */
.L_x_1:


//--------------------- .nv.shared.reserved.0     --------------------------
	.section	.nv.shared.reserved.0,"aw",@nobits
	.weak		__nv_reservedSMEM_offset_0_alias
	.size		__nv_reservedSMEM_offset_0_alias, 0, 64
	.other		__nv_reservedSMEM_offset_0_alias,@"STO_CUDA_RESERVED_SHARED STV_DEFAULT"
__nv_reservedSMEM_offset_0_alias:
	.zero		0
	.zero		64


//--------------------- .nv.constant0._Z14reduceByDevicePii --------------------------
	.section	.nv.constant0._Z14reduceByDevicePii,"a",@progbits
	.sectionflags	@""
	.align	4
.nv.constant0._Z14reduceByDevicePii:
	.zero		908


//--------------------- SYMBOLS --------------------------

	.type		.nv.reservedSmem.offset0,@object
	.size		.nv.reservedSmem.offset0,0x4
